	.headerflags	@"EF_CUDA_TEXMODE_UNIFIED EF_CUDA_64BIT_ADDRESS EF_CUDA_ACCELERATORS EF_CUDA_SM90 EF_CUDA_VIRTUAL_SM(EF_CUDA_SM90)"
	.elftype	@"ET_EXEC"


//--------------------- .nv.info                  --------------------------
	.section	.nv.info,"",@"SHT_CUDA_INFO"
	.align	4


	//----- nvinfo : EIATTR_REGCOUNT
	.align		4
        /*0000*/ 	.byte	0x04, 0x2f
        /*0002*/ 	.short	(.L_1 - .L_0)
	.align		4
.L_0:
        /*0004*/ 	.word	index@(triton_poi_fused_convolution_relu_19)
        /*0008*/ 	.word	0x0000001e


	//----- nvinfo : EIATTR_MIN_STACK_SIZE
	.align		4
.L_1:
        /*000c*/ 	.byte	0x04, 0x12
        /*000e*/ 	.short	(.L_3 - .L_2)
	.align		4
.L_2:
        /*0010*/ 	.word	index@(triton_poi_fused_convolution_relu_19)
        /*0014*/ 	.word	0x00000000


	//----- nvinfo : EIATTR_FRAME_SIZE
	.align		4
.L_3:
        /*0018*/ 	.byte	0x04, 0x11
        /*001a*/ 	.short	(.L_5 - .L_4)
	.align		4
.L_4:
        /*001c*/ 	.word	index@(triton_poi_fused_convolution_relu_19)
        /*0020*/ 	.word	0x00000000


	//----- nvinfo : EIATTR_MIN_STACK_SIZE
	.align		4
.L_5:
        /*0024*/ 	.byte	0x04, 0x12
        /*0026*/ 	.short	(.L_7 - .L_6)
	.align		4
.L_6:
        /*0028*/ 	.word	index@(triton_poi_fused_convolution_relu_19)
        /*002c*/ 	.word	0x00000000
.L_7:


//--------------------- .nv.info.triton_poi_fused_convolution_relu_19 --------------------------
	.section	.nv.info.triton_poi_fused_convolution_relu_19,"",@"SHT_CUDA_INFO"
	.sectionflags	@""
	.align	4


	//----- nvinfo : EIATTR_CUDA_API_VERSION
	.align		4
        /*0000*/ 	.byte	0x04, 0x37
        /*0002*/ 	.short	(.L_9 - .L_8)
.L_8:
        /*0004*/ 	.word	0x0000007c


	//----- nvinfo : EIATTR_KPARAM_INFO
	.align		4
.L_9:
        /*0008*/ 	.byte	0x04, 0x17
        /*000a*/ 	.short	(.L_11 - .L_10)
.L_10:
        /*000c*/ 	.word	0x00000000
        /*0010*/ 	.short	0x0004
        /*0012*/ 	.short	0x001c
        /*0014*/ 	.byte	0x00, 0xf0, 0x11, 0x00


	//----- nvinfo : EIATTR_KPARAM_INFO
	.align		4
.L_11:
        /*0018*/ 	.byte	0x04, 0x17
        /*001a*/ 	.short	(.L_13 - .L_12)
.L_12:
        /*001c*/ 	.word	0x00000000
        /*0020*/ 	.short	0x0003
        /*0022*/ 	.short	0x0018
        /*0024*/ 	.byte	0x00, 0xf0, 0x11, 0x00


	//----- nvinfo : EIATTR_KPARAM_INFO
	.align		4
.L_13:
        /*0028*/ 	.byte	0x04, 0x17
        /*002a*/ 	.short	(.L_15 - .L_14)
.L_14:
        /*002c*/ 	.word	0x00000000
        /*0030*/ 	.short	0x0002
        /*0032*/ 	.short	0x0010
        /*0034*/ 	.byte	0x00, 0xf4, 0x21, 0x00


	//----- nvinfo : EIATTR_KPARAM_INFO
	.align		4
.L_15:
        /*0038*/ 	.byte	0x04, 0x17
        /*003a*/ 	.short	(.L_17 - .L_16)
.L_16:
        /*003c*/ 	.word	0x00000000
        /*0040*/ 	.short	0x0001
        /*0042*/ 	.short	0x0008
        /*0044*/ 	.byte	0x00, 0xf4, 0x21, 0x00


	//----- nvinfo : EIATTR_KPARAM_INFO
	.align		4
.L_17:
        /*0048*/ 	.byte	0x04, 0x17
        /*004a*/ 	.short	(.L_19 - .L_18)
.L_18:
        /*004c*/ 	.word	0x00000000
        /*0050*/ 	.short	0x0000
        /*0052*/ 	.short	0x0000
        /*0054*/ 	.byte	0x00, 0xf4, 0x21, 0x00


	//----- nvinfo : EIATTR_SPARSE_MMA_MASK
	.align		4
.L_19:
        /*0058*/ 	.byte	0x03, 0x50
        /*005a*/ 	.short	0x0000


	//----- nvinfo : EIATTR_MAXREG_COUNT
	.align		4
        /*005c*/ 	.byte	0x03, 0x1b
        /*005e*/ 	.short	0x00ff


	//----- nvinfo : EIATTR_EXIT_INSTR_OFFSETS
	.align		4
        /*0060*/ 	.byte	0x04, 0x1c
        /*0062*/ 	.short	(.L_21 - .L_20)


	//   ....[0]....
.L_20:
        /*0064*/ 	.word	0x00000810


	//   ....[1]....
        /*0068*/ 	.word	0x00000860


	//----- nvinfo : EIATTR_REQNTID
	.align		4
.L_21:
        /*006c*/ 	.byte	0x04, 0x10
        /*006e*/ 	.short	(.L_23 - .L_22)
.L_22:
        /*0070*/ 	.word	0x00000080
        /*0074*/ 	.word	0x00000001
        /*0078*/ 	.word	0x00000001


	//----- nvinfo : EIATTR_CBANK_PARAM_SIZE
	.align		4
.L_23:
        /*007c*/ 	.byte	0x03, 0x19
        /*007e*/ 	.short	0x0020


	//----- nvinfo : EIATTR_PARAM_CBANK
	.align		4
        /*0080*/ 	.byte	0x04, 0x0a
        /*0082*/ 	.short	(.L_25 - .L_24)
	.align		4
.L_24:
        /*0084*/ 	.word	index@(.nv.constant0.triton_poi_fused_convolution_relu_19)
        /*0088*/ 	.short	0x0210
        /*008a*/ 	.short	0x0020


	//----- nvinfo : EIATTR_SW_WAR
	.align		4
.L_25:
        /*008c*/ 	.byte	0x04, 0x36
        /*008e*/ 	.short	(.L_27 - .L_26)
.L_26:
        /*0090*/ 	.word	0x00000008
.L_27:


//--------------------- .nv.callgraph             --------------------------
	.section	.nv.callgraph,"",@"SHT_CUDA_CALLGRAPH"
	.align	4
	.sectionentsize	8
	.align		4
        /*0000*/ 	.word	0x00000000
	.align		4
        /*0004*/ 	.word	0xffffffff
	.align		4
        /*0008*/ 	.word	0x00000000
	.align		4
        /*000c*/ 	.word	0xfffffffe
	.align		4
        /*0010*/ 	.word	0x00000000
	.align		4
        /*0014*/ 	.word	0xfffffffd
	.align		4
        /*0018*/ 	.word	0x00000000
	.align		4
        /*001c*/ 	.word	0xfffffffc


//--------------------- .text.triton_poi_fused_convolution_relu_19 --------------------------
	.section	.text.triton_poi_fused_convolution_relu_19,"ax",@progbits
	.sectionflags	@"SHF_BARRIERS=1"
	.align	128
        .global         triton_poi_fused_convolution_relu_19
        .type           triton_poi_fused_convolution_relu_19,@function
        .size           triton_poi_fused_convolution_relu_19,(.L_x_1 - triton_poi_fused_convolution_relu_19)
        .other          triton_poi_fused_convolution_relu_19,@"STO_CUDA_ENTRY STV_DEFAULT"
triton_poi_fused_convolution_relu_19:
.text.triton_poi_fused_convolution_relu_19:
[----:B------:R-:W0:Y:S01]  /*0000*/  LDC R1, c[0x0][0x28] ;  /* 0x00000a00ff017b82 */ /* 0x000e220000000800 */
[----:B------:R-:W1:Y:S07]  /*0010*/  S2R R17, SR_TID.X ;  /* 0x0000000000117919 */ /* 0x000e6e0000002100 */
[----:B------:R-:W2:Y:S01]  /*0020*/  S2UR UR8, SR_CTAID.X ;  /* 0x00000000000879c3 */ /* 0x000ea20000002500 */
[----:B------:R-:W-:Y:S01]  /*0030*/  CS2R R14, SRZ ;  /* 0x00000000000e7805 */ /* 0x000fe2000001ff00 */
[----:B------:R-:W-:Y:S01]  /*0040*/  ULDC.64 UR6, c[0x0][0x208] ;  /* 0x0000820000067ab9 */ /* 0x000fe20000000a00 */
[----:B------:R-:W3:Y:S05]  /*0050*/  S2R R6, SR_CTAID.Y ;  /* 0x0000000000067919 */ /* 0x000eea0000002600 */
[----:B------:R-:W4:Y:S01]  /*0060*/  LDC.64 R4, c[0x0][0x210] ;  /* 0x00008400ff047b82 */ /* 0x000f220000000a00 */
[----:B--2---:R-:W-:-:S06]  /*0070*/  UISETP.GE.AND UP0, UPT, UR8, 0x40, UPT ;  /* 0x000000400800788c */ /* 0x004fcc000bf06270 */
[----:B------:R-:W-:Y:S01]  /*0080*/  PLOP3.LUT P0, PT, PT, PT, UP0, 0x80, 0x0 ;  /* 0x000000000000781c */ /* 0x000fe20003f0f008 */
[----:B-1----:R-:W-:Y:S01]  /*0090*/  IMAD.SHL.U32 R3, R17, 0x4, RZ ;  /* 0x0000000411037824 */ /* 0x002fe200078e00ff */
[----:B------:R-:W-:Y:S01]  /*00a0*/  PLOP3.LUT P1, PT, PT, PT, UP0, 0x80, 0x0 ;  /* 0x000000000000781c */ /* 0x000fe20003f2f008 */
[----:B---3--:R-:W-:-:S03]  /*00b0*/  IMAD.SHL.U32 R0, R6, 0x400, RZ ;  /* 0x0000040006007824 */ /* 0x008fc600078e00ff */
[----:B------:R-:W-:Y:S02]  /*00c0*/  LOP3.LUT R3, R3, 0x1fc, RZ, 0xc0, !PT ;  /* 0x000001fc03037812 */ /* 0x000fe400078ec0ff */
[----:B------:R-:W-:Y:S02]  /*00d0*/  SHF.R.S32.HI R11, RZ, 0x15, R6 ;  /* 0x00000015ff0b7819 */ /* 0x000fe40000011406 */
[----:B------:R-:W-:Y:S02]  /*00e0*/  LOP3.LUT R2, R0, R3, RZ, 0xfc, !PT ;  /* 0x0000000300027212 */ /* 0x000fe400078efcff */
[----:B------:R-:W-:Y:S02]  /*00f0*/  SGXT R11, R11, 0x1 ;  /* 0x000000010b0b781a */ /* 0x000fe40000000200 */
[----:B------:R-:W-:Y:S02]  /*0100*/  SHF.R.S32.HI R7, RZ, 0x1f, R2 ;  /* 0x0000001fff077819 */ /* 0x000fe40000011402 */
[----:B------:R-:W-:-:S02]  /*0110*/  LEA.HI R11, R11, R2, RZ, 0x9 ;  /* 0x000000020b0b7211 */ /* 0x000fc400078f48ff */
[----:B------:R-:W-:Y:S02]  /*0120*/  LEA.HI R8, R7, R2, RZ, 0x9 ;  /* 0x0000000207087211 */ /* 0x000fe400078f48ff */
[----:B------:R-:W1:Y:S01]  /*0130*/  LDC.64 R6, c[0x0][0x218] ;  /* 0x00008600ff067b82 */ /* 0x000e620000000a00 */
[----:B------:R-:W-:Y:S02]  /*0140*/  LEA R10, R11, 0x8000, 0x6 ;  /* 0x000080000b0a7811 */ /* 0x000fe400078e30ff */
[C---:B------:R-:W-:Y:S01]  /*0150*/  LOP3.LUT R9, R8.reuse, 0xfffffe00, RZ, 0xc0, !PT ;  /* 0xfffffe0008097812 */ /* 0x040fe200078ec0ff */
[----:B------:R-:W-:Y:S01]  /*0160*/  IMAD.SHL.U32 R8, R8, 0x40, RZ ;  /* 0x0000004008087824 */ /* 0x000fe200078e00ff */
[----:B------:R-:W-:-:S03]  /*0170*/  LOP3.LUT R13, R10, 0xffff8000, RZ, 0xc0, !PT ;  /* 0xffff80000a0d7812 */ /* 0x000fc600078ec0ff */
[----:B------:R-:W-:Y:S01]  /*0180*/  IMAD.IADD R9, R2, 0x1, -R9 ;  /* 0x0000000102097824 */ /* 0x000fe200078e0a09 */
[----:B------:R-:W-:Y:S01]  /*0190*/  LOP3.LUT R11, R8, 0xffff8000, RZ, 0xc0, !PT ;  /* 0xffff8000080b7812 */ /* 0x000fe200078ec0ff */
[----:B------:R-:W-:-:S04]  /*01a0*/  IMAD.U32 R2, RZ, RZ, UR8 ;  /* 0x00000008ff027e24 */ /* 0x000fc8000f8e00ff */
[----:B------:R-:W-:-:S04]  /*01b0*/  IMAD R2, R2, 0x200, R9 ;  /* 0x0000020002027824 */ /* 0x000fc800078e0209 */
[C---:B------:R-:W-:Y:S02]  /*01c0*/  IMAD.IADD R13, R2.reuse, 0x1, R13 ;  /* 0x00000001020d7824 */ /* 0x040fe400078e020d */
[----:B------:R-:W-:Y:S02]  /*01d0*/  IMAD.IADD R11, R2, 0x1, R11 ;  /* 0x00000001020b7824 */ /* 0x000fe400078e020b */
[----:B----4-:R-:W-:Y:S01]  /*01e0*/  IMAD.WIDE R20, R13, 0x4, R4 ;  /* 0x000000040d147825 */ /* 0x010fe200078e0204 */
[----:B------:R-:W-:-:S03]  /*01f0*/  CS2R R12, SRZ ;  /* 0x00000000000c7805 */ /* 0x000fc6000001ff00 */
[----:B-1----:R-:W-:Y:S01]  /*0200*/  IMAD.WIDE R8, R9, 0x4, R6 ;  /* 0x0000000409087825 */ /* 0x002fe200078e0206 */
[----:B------:R-:W-:-:S03]  /*0210*/  CS2R R6, SRZ ;  /* 0x0000000000067805 */ /* 0x000fc6000001ff00 */
[----:B------:R-:W-:Y:S01]  /*0220*/  IMAD.WIDE R18, R11, 0x4, R4 ;  /* 0x000000040b127825 */ /* 0x000fe200078e0204 */
[----:B------:R-:W-:Y:S01]  /*0230*/  CS2R R4, SRZ ;  /* 0x0000000000047805 */ /* 0x000fe2000001ff00 */
[----:B------:R-:W2:Y:S04]  /*0240*/  LDG.E.EL.128 R8, desc[UR6][R8.64] ;  /* 0x0000000608087981 */ /* 0x000ea8000c2e1d00 */
[----:B------:R-:W2:Y:S04]  /*0250*/  @!P0 LDG.E.EL.128 R12, desc[UR6][R18.64] ;  /* 0x00000006120c8981 */ /* 0x000ea8000c2e1d00 */
[----:B------:R-:W3:Y:S01]  /*0260*/  @!P1 LDG.E.EL.128 R4, desc[UR6][R20.64] ;  /* 0x0000000614049981 */ /* 0x000ee2000c2e1d00 */
[----:B------:R-:W1:Y:S01]  /*0270*/  S2UR UR5, SR_CgaCtaId ;  /* 0x00000000000579c3 */ /* 0x000e620000008800 */
[----:B------:R-:W-:Y:S01]  /*0280*/  UMOV UR4, 0x400 ;  /* 0x0000040000047882 */ /* 0x000fe20000000000 */
[----:B------:R-:W4:Y:S01]  /*0290*/  S2R R2, SR_TID.X ;  /* 0x0000000000027919 */ /* 0x000f220000002100 */
[----:B-1----:R-:W-:Y:S01]  /*02a0*/  UPRMT UR4, UR5, 0x654, UR4 ;  /* 0x0000065405047896 */ /* 0x002fe20008000004 */
[----:B--2---:R-:W-:Y:S01]  /*02b0*/  FSETP.GEU.AND P0, PT, R12, -R8, PT ;  /* 0x800000080c00720b */ /* 0x004fe20003f0e000 */
[----:B------:R-:W-:Y:S01]  /*02c0*/  FADD R12, R8, R12 ;  /* 0x0000000c080c7221 */ /* 0x000fe20000000000 */
[-C--:B------:R-:W-:Y:S01]  /*02d0*/  FSETP.GEU.AND P4, PT, R14, -R10.reuse, PT ;  /* 0x8000000a0e00720b */ /* 0x080fe20003f8e000 */
[----:B------:R-:W-:Y:S01]  /*02e0*/  FADD R14, R10, R14 ;  /* 0x0000000e0a0e7221 */ /* 0x000fe20000000000 */
[----:B---3--:R-:W-:Y:S01]  /*02f0*/  FSETP.GEU.AND P2, PT, R6, -R10, PT ;  /* 0x8000000a0600720b */ /* 0x008fe20003f4e000 */
[----:B------:R-:W-:Y:S01]  /*0300*/  FADD R6, R10, R6 ;  /* 0x000000060a067221 */ /* 0x000fe20000000000 */
[----:B------:R-:W-:-:S02]  /*0310*/  LEA R10, R3, UR4, 0x3 ;  /* 0x00000004030a7c11 */ /* 0x000fc4000f8e18ff */
[----:B------:R-:W-:Y:S02]  /*0320*/  FSEL R3, R12, RZ, P0 ;  /* 0x000000ff0c037208 */ /* 0x000fe40000000000 */
[----:B------:R-:W-:Y:S01]  /*0330*/  FSETP.GEU.AND P0, PT, R7, -R11, PT ;  /* 0x8000000b0700720b */ /* 0x000fe20003f0e000 */
[----:B------:R-:W-:Y:S01]  /*0340*/  FADD R7, R11, R7 ;  /* 0x000000070b077221 */ /* 0x000fe20000000000 */
[----:B------:R-:W-:Y:S01]  /*0350*/  FSETP.GEU.AND P3, PT, R13, -R9, PT ;  /* 0x800000090d00720b */ /* 0x000fe20003f6e000 */
[----:B------:R-:W-:Y:S01]  /*0360*/  FADD R13, R9, R13 ;  /* 0x0000000d090d7221 */ /* 0x000fe20000000000 */
[----:B------:R-:W-:Y:S01]  /*0370*/  FSETP.GEU.AND P5, PT, R15, -R11, PT ;  /* 0x8000000b0f00720b */ /* 0x000fe20003fae000 */
[----:B------:R-:W-:Y:S01]  /*0380*/  FADD R11, R11, R15 ;  /* 0x0000000f0b0b7221 */ /* 0x000fe20000000000 */
[----:B------:R-:W-:Y:S02]  /*0390*/  FSEL R23, R14, RZ, P4 ;  /* 0x000000ff0e177208 */ /* 0x000fe40002000000 */
[----:B------:R-:W-:-:S02]  /*03a0*/  FSEL R13, R13, RZ, P3 ;  /* 0x000000ff0d0d7208 */ /* 0x000fc40001800000 */
[----:B------:R-:W-:Y:S01]  /*03b0*/  FSEL R25, R11, RZ, P5 ;  /* 0x000000ff0b197208 */ /* 0x000fe20002800000 */
[----:B------:R1:W-:Y:S04]  /*03c0*/  STS [R10], R3 ;  /* 0x000000030a007388 */ /* 0x0003e80000000800 */
[----:B------:R-:W-:Y:S04]  /*03d0*/  STS [R10+0x8], R13 ;  /* 0x0000080d0a007388 */ /* 0x000fe80000000800 */
[----:B------:R2:W-:Y:S04]  /*03e0*/  STS [R10+0x10], R23 ;  /* 0x000010170a007388 */ /* 0x0005e80000000800 */
[----:B------:R3:W-:Y:S01]  /*03f0*/  STS [R10+0x18], R25 ;  /* 0x000018190a007388 */ /* 0x0007e20000000800 */
[----:B------:R-:W-:-:S02]  /*0400*/  LOP3.LUT R15, R17, 0x7f, RZ, 0xc0, !PT ;  /* 0x0000007f110f7812 */ /* 0x000fc400078ec0ff */
[----:B------:R-:W-:Y:S01]  /*0410*/  FSETP.GEU.AND P1, PT, R5, -R9, PT ;  /* 0x800000090500720b */ /* 0x000fe20003f2e000 */
[----:B------:R-:W-:Y:S01]  /*0420*/  FADD R5, R9, R5 ;  /* 0x0000000509057221 */ /* 0x000fe20000000000 */
[----:B----4-:R-:W-:Y:S02]  /*0430*/  LOP3.LUT R14, R2, 0x7f, RZ, 0xc0, !PT ;  /* 0x0000007f020e7812 */ /* 0x010fe400078ec0ff */
[C---:B------:R-:W-:Y:S02]  /*0440*/  LOP3.LUT R2, R15.reuse, 0x80, RZ, 0xfc, !PT ;  /* 0x000000800f027812 */ /* 0x040fe400078efcff */
[C---:B------:R-:W-:Y:S02]  /*0450*/  LOP3.LUT R9, R15.reuse, 0x100, RZ, 0xfc, !PT ;  /* 0x000001000f097812 */ /* 0x040fe400078efcff */
[----:B------:R-:W-:Y:S02]  /*0460*/  LOP3.LUT R11, R15, 0x180, RZ, 0xfc, !PT ;  /* 0x000001800f0b7812 */ /* 0x000fe400078efcff */
[----:B------:R-:W-:Y:S01]  /*0470*/  FSETP.GEU.AND P3, PT, R4, -R8, PT ;  /* 0x800000080400720b */ /* 0x000fe20003f6e000 */
[----:B------:R-:W-:Y:S01]  /*0480*/  FADD R8, R8, R4 ;  /* 0x0000000408087221 */ /* 0x000fe20000000000 */
[----:B------:R-:W-:Y:S01]  /*0490*/  LEA R14, R14, UR4, 0x3 ;  /* 0x000000040e0e7c11 */ /* 0x000fe2000f8e18ff */
[----:B------:R-:W-:Y:S01]  /*04a0*/  BAR.SYNC.DEFER_BLOCKING 0x0 ;  /* 0x0000000000007b1d */ /* 0x000fe20000010000 */
[----:B------:R-:W-:-:S02]  /*04b0*/  LEA R16, R2, UR4, 0x3 ;  /* 0x0000000402107c11 */ /* 0x000fc4000f8e18ff */
[----:B------:R-:W-:Y:S02]  /*04c0*/  LEA R18, R9, UR4, 0x3 ;  /* 0x0000000409127c11 */ /* 0x000fe4000f8e18ff */
[----:B------:R-:W-:-:S03]  /*04d0*/  LEA R4, R11, UR4, 0x3 ;  /* 0x000000040b047c11 */ /* 0x000fc6000f8e18ff */
[----:B-1----:R-:W1:Y:S01]  /*04e0*/  LDC.64 R2, c[0x0][0x220] ;  /* 0x00008800ff027b82 */ /* 0x002e620000000a00 */
[----:B--2---:R-:W-:Y:S02]  /*04f0*/  FSEL R23, R5, RZ, P1 ;  /* 0x000000ff05177208 */ /* 0x004fe40000800000 */
[----:B---3--:R-:W-:Y:S01]  /*0500*/  FSEL R25, R6, RZ, P2 ;  /* 0x000000ff06197208 */ /* 0x008fe20001000000 */
[----:B------:R-:W2:Y:S04]  /*0510*/  LDS R21, [R14] ;  /* 0x000000000e157984 */ /* 0x000ea80000000800 */
[----:B------:R-:W3:Y:S04]  /*0520*/  LDS R19, [R16] ;  /* 0x0000000010137984 */ /* 0x000ee80000000800 */
[----:B------:R-:W4:Y:S04]  /*0530*/  LDS R6, [R18] ;  /* 0x0000000012067984 */ /* 0x000f280000000800 */
[----:B------:R-:W5:Y:S01]  /*0540*/  LDS R5, [R4] ;  /* 0x0000000004057984 */ /* 0x000f620000000800 */
[----:B------:R-:W-:Y:S01]  /*0550*/  BAR.SYNC.DEFER_BLOCKING 0x0 ;  /* 0x0000000000007b1d */ /* 0x000fe20000010000 */
[----:B------:R-:W-:-:S02]  /*0560*/  FSEL R13, R8, RZ, P3 ;  /* 0x000000ff080d7208 */ /* 0x000fc40001800000 */
[----:B------:R-:W-:-:S03]  /*0570*/  FSEL R27, R7, RZ, P0 ;  /* 0x000000ff071b7208 */ /* 0x000fc60000000000 */
[----:B------:R1:W-:Y:S04]  /*0580*/  STS [R10], R13 ;  /* 0x0000000d0a007388 */ /* 0x0003e80000000800 */
[----:B------:R-:W-:Y:S04]  /*0590*/  STS [R10+0x8], R23 ;  /* 0x000008170a007388 */ /* 0x000fe80000000800 */
[----:B------:R-:W-:Y:S04]  /*05a0*/  STS [R10+0x10], R25 ;  /* 0x000010190a007388 */ /* 0x000fe80000000800 */
[----:B------:R1:W-:Y:S01]  /*05b0*/  STS [R10+0x18], R27 ;  /* 0x0000181b0a007388 */ /* 0x0003e20000000800 */
[----:B------:R-:W-:Y:S01]  /*05c0*/  BAR.SYNC.DEFER_BLOCKING 0x0 ;  /* 0x0000000000007b1d */ /* 0x000fe20000010000 */
[----:B------:R-:W-:-:S02]  /*05d0*/  LOP3.LUT R17, R0, 0x7f, R17, 0xf8, !PT ;  /* 0x0000007f00117812 */ /* 0x000fc400078ef811 */
[----:B------:R-:W-:Y:S02]  /*05e0*/  PLOP3.LUT P0, PT, PT, PT, UP0, 0x80, 0x0 ;  /* 0x000000000000781c */ /* 0x000fe40003f0f008 */
[----:B------:R-:W-:Y:S02]  /*05f0*/  LOP3.LUT R11, R0, 0x80, R15, 0xfe, !PT ;  /* 0x00000080000b7812 */ /* 0x000fe400078efe0f */
[----:B------:R-:W-:Y:S02]  /*0600*/  PLOP3.LUT P1, PT, PT, PT, UP0, 0x80, 0x0 ;  /* 0x000000000000781c */ /* 0x000fe40003f2f008 */
[----:B------:R-:W-:Y:S01]  /*0610*/  LEA R17, R17, UR8, 0x6 ;  /* 0x0000000811117c11 */ /* 0x000fe2000f8e30ff */
[----:B------:R1:W4:Y:S04]  /*0620*/  LDS R9, [R14] ;  /* 0x000000000e097984 */ /* 0x0003280000000800 */
[----:B------:R-:W5:Y:S04]  /*0630*/  LDS R8, [R16] ;  /* 0x0000000010087984 */ /* 0x000f680000000800 */
[----:B------:R-:W5:Y:S01]  /*0640*/  LDS R7, [R18] ;  /* 0x0000000012077984 */ /* 0x000f620000000800 */
[----:B01----:R-:W-:Y:S01]  /*0650*/  LEA R13, R11, UR8, 0x6 ;  /* 0x000000080b0d7c11 */ /* 0x003fe2000f8e30ff */
[----:B------:R-:W-:-:S04]  /*0660*/  IMAD.WIDE R10, R17, 0x4, R2 ;  /* 0x00000004110a7825 */ /* 0x000fc800078e0202 */
[----:B------:R-:W-:Y:S01]  /*0670*/  IMAD.WIDE R12, R13, 0x4, R2 ;  /* 0x000000040d0c7825 */ /* 0x000fe200078e0202 */
[----:B------:R-:W-:Y:S01]  /*0680*/  LOP3.LUT R14, R0, 0x100, R15, 0xfe, !PT ;  /* 0x00000100000e7812 */ /* 0x000fe200078efe0f */
[----:B--2---:R0:W-:Y:S01]  /*0690*/  @!P0 STG.E desc[UR6][R10.64], R21 ;  /* 0x000000150a008986 */ /* 0x0041e2000c101906 */
[----:B------:R-:W-:Y:S02]  /*06a0*/  LOP3.LUT R0, R0, 0x180, R15, 0xfe, !PT ;  /* 0x0000018000007812 */ /* 0x000fe400078efe0f */
[----:B------:R-:W-:Y:S01]  /*06b0*/  PLOP3.LUT P0, PT, PT, PT, UP0, 0x80, 0x0 ;  /* 0x000000000000781c */ /* 0x000fe20003f0f008 */
[----:B---3--:R1:W-:Y:S01]  /*06c0*/  @!P1 STG.E desc[UR6][R12.64], R19 ;  /* 0x000000130c009986 */ /* 0x0083e2000c101906 */
[----:B------:R-:W-:Y:S02]  /*06d0*/  PLOP3.LUT P1, PT, PT, PT, UP0, 0x80, 0x0 ;  /* 0x000000000000781c */ /* 0x000fe40003f2f008 */
[----:B------:R-:W-:Y:S02]  /*06e0*/  PLOP3.LUT P2, PT, PT, PT, UP0, 0x80, 0x0 ;  /* 0x000000000000781c */ /* 0x000fe40003f4f008 */
[----:B------:R-:W-:-:S02]  /*06f0*/  PLOP3.LUT P3, PT, PT, PT, UP0, 0x80, 0x0 ;  /* 0x000000000000781c */ /* 0x000fc40003f6f008 */
[----:B------:R-:W-:Y:S02]  /*0700*/  LEA R15, R14, UR8, 0x6 ;  /* 0x000000080e0f7c11 */ /* 0x000fe4000f8e30ff */
[----:B------:R-:W-:Y:S02]  /*0710*/  PLOP3.LUT P4, PT, PT, PT, UP0, 0x80, 0x0 ;  /* 0x000000000000781c */ /* 0x000fe40003f8f008 */
[----:B------:R-:W-:Y:S01]  /*0720*/  LEA R23, R0, UR8, 0x6 ;  /* 0x0000000800177c11 */ /* 0x000fe2000f8e30ff */
[C---:B------:R-:W-:Y:S01]  /*0730*/  VIADD R25, R17.reuse, 0x8000 ;  /* 0x0000800011197836 */ /* 0x040fe20000000000 */
[----:B------:R-:W-:Y:S01]  /*0740*/  PLOP3.LUT P5, PT, PT, PT, UP0, 0x40, 0x0 ;  /* 0x000000000000781c */ /* 0x000fe20003fae808 */
[C---:B0-----:R-:W-:Y:S02]  /*0750*/  VIADD R21, R17.reuse, 0xa000 ;  /* 0x0000a00011157836 */ /* 0x041fe40000000000 */
[----:B------:R-:W-:Y:S02]  /*0760*/  VIADD R27, R17, 0xc000 ;  /* 0x0000c000111b7836 */ /* 0x000fe40000000000 */
[----:B------:R-:W-:-:S04]  /*0770*/  IMAD.WIDE R10, R15, 0x4, R2 ;  /* 0x000000040f0a7825 */ /* 0x000fc800078e0202 */
[--C-:B-1----:R-:W-:Y:S01]  /*0780*/  IMAD.WIDE R12, R23, 0x4, R2.reuse ;  /* 0x00000004170c7825 */ /* 0x102fe200078e0202 */
[----:B----4-:R0:W-:Y:S03]  /*0790*/  @!P0 STG.E desc[UR6][R10.64], R6 ;  /* 0x000000060a008986 */ /* 0x0101e6000c101906 */
[--C-:B------:R-:W-:Y:S01]  /*07a0*/  IMAD.WIDE R14, R25, 0x4, R2.reuse ;  /* 0x00000004190e7825 */ /* 0x100fe200078e0202 */
[----:B-----5:R0:W-:Y:S03]  /*07b0*/  @!P1 STG.E desc[UR6][R12.64], R5 ;  /* 0x000000050c009986 */ /* 0x0201e6000c101906 */
[--C-:B------:R-:W-:Y:S01]  /*07c0*/  IMAD.WIDE R18, R21, 0x4, R2.reuse ;  /* 0x0000000415127825 */ /* 0x100fe200078e0202 */
[----:B------:R0:W-:Y:S03]  /*07d0*/  @!P2 STG.E desc[UR6][R14.64], R9 ;  /* 0x000000090e00a986 */ /* 0x0001e6000c101906 */
[----:B------:R-:W-:Y:S01]  /*07e0*/  IMAD.WIDE R20, R27, 0x4, R2 ;  /* 0x000000041b147825 */ /* 0x000fe200078e0202 */
[----:B------:R0:W-:Y:S04]  /*07f0*/  @!P3 STG.E desc[UR6][R18.64], R8 ;  /* 0x000000081200b986 */ /* 0x0001e8000c101906 */
[----:B------:R0:W-:Y:S02]  /*0800*/  @!P4 STG.E desc[UR6][R20.64], R7 ;  /* 0x000000071400c986 */ /* 0x0001e4000c101906 */
[----:B0-----:R-:W-:Y:S05]  /*0810*/  @!P5 EXIT ;  /* 0x000000000000d94d */ /* 0x001fea0003800000 */
[----:B0-----:R-:W0:Y:S01]  /*0820*/  LDS R5, [R4] ;  /* 0x0000000004057984 */ /* 0x001e220000000800 */
[----:B------:R-:W-:-:S04]  /*0830*/  VIADD R17, R17, 0xe000 ;  /* 0x0000e00011117836 */ /* 0x000fc80000000000 */
[----:B------:R-:W-:-:S05]  /*0840*/  IMAD.WIDE R2, R17, 0x4, R2 ;  /* 0x0000000411027825 */ /* 0x000fca00078e0202 */
[----:B0-----:R-:W-:Y:S01]  /*0850*/  STG.E desc[UR6][R2.64], R5 ;  /* 0x0000000502007986 */ /* 0x001fe2000c101906 */
[----:B------:R-:W-:Y:S05]  /*0860*/  EXIT ;  /* 0x000000000000794d */ /* 0x000fea0003800000 */
.L_x_0:
[----:B------:R-:W-:-:S00]  /*0870*/  BRA `(.L_x_0) ;  /* 0xfffffffc00fc7947 */ /* 0x000fc0000383ffff */
[----:B------:R-:W-:-:S00]  /*0880*/  NOP ;  /* 0x0000000000007918 */ /* 0x000fc00000000000 */
[----:B------:R-:W-:-:S00]  /*0890*/  NOP ;  /* 0x0000000000007918 */ /* 0x000fc00000000000 */
[----:B------:R-:W-:-:S00]  /*08a0*/  NOP ;  /* 0x0000000000007918 */ /* 0x000fc00000000000 */
[----:B------:R-:W-:-:S00]  /*08b0*/  NOP ;  /* 0x0000000000007918 */ /* 0x000fc00000000000 */
[----:B------:R-:W-:-:S00]  /*08c0*/  NOP ;  /* 0x0000000000007918 */ /* 0x000fc00000000000 */
[----:B------:R-:W-:-:S00]  /*08d0*/  NOP ;  /* 0x0000000000007918 */ /* 0x000fc00000000000 */
[----:B------:R-:W-:-:S00]  /*08e0*/  NOP ;  /* 0x0000000000007918 */ /* 0x000fc00000000000 */
[----:B------:R-:W-:-:S00]  /*08f0*/  NOP ;  /* 0x0000000000007918 */ /* 0x000fc00000000000 */
.L_x_1:


//--------------------- .nv.shared.triton_poi_fused_convolution_relu_19 --------------------------
	.section	.nv.shared.triton_poi_fused_convolution_relu_19,"aw",@nobits
	.sectionflags	@""
	.align	16
	.zero		1024


//--------------------- .nv.constant0.triton_poi_fused_convolution_relu_19 --------------------------
	.section	.nv.constant0.triton_poi_fused_convolution_relu_19,"a",@progbits
	.sectionflags	@""
	.align	4
.nv.constant0.triton_poi_fused_convolution_relu_19:
	.zero		560
